//
// Generated by NVIDIA NVVM Compiler
//
// Compiler Build ID: CL-36424714
// Cuda compilation tools, release 13.0, V13.0.88
// Based on NVVM 20.0.0
//

.version 9.0
.target sm_100
.address_size 64

	// .globl	computeColorDif

.visible .entry computeColorDif(
	.param .u32 computeColorDif_param_0,
	.param .u64 .ptr .align 1 computeColorDif_param_1,
	.param .u64 .ptr .align 1 computeColorDif_param_2,
	.param .u64 .ptr .align 1 computeColorDif_param_3
)
{
	.reg .b32 	%r<24>;
	.reg .b64 	%rd<12>;
	.reg .b64 	%fd<12>;

	ld.param.u32 	%r1, [computeColorDif_param_0];
	ld.param.u64 	%rd1, [computeColorDif_param_1];
	ld.param.u64 	%rd2, [computeColorDif_param_2];
	ld.param.u64 	%rd3, [computeColorDif_param_3];
	cvta.to.global.u64 	%rd4, %rd3;
	cvta.to.global.u64 	%rd5, %rd2;
	cvta.to.global.u64 	%rd6, %rd1;
	mov.u32 	%r2, %ctaid.x;
	mov.u32 	%r3, %ntid.x;
	mov.u32 	%r4, %tid.x;
	mad.lo.s32 	%r5, %r2, %r3, %r4;
	mul.wide.s32 	%rd7, %r5, 4;
	add.s64 	%rd8, %rd6, %rd7;
	ld.global.u32 	%r6, [%rd8];
	add.s64 	%rd9, %rd5, %rd7;
	ld.global.u32 	%r7, [%rd9];
	and.b32  	%r8, %r6, 255;
	shr.u32 	%r9, %r6, 8;
	and.b32  	%r10, %r9, 255;
	shr.u32 	%r11, %r6, 16;
	and.b32  	%r12, %r11, 255;
	shr.u32 	%r13, %r6, 24;
	and.b32  	%r14, %r7, 255;
	shr.u32 	%r15, %r7, 8;
	and.b32  	%r16, %r15, 255;
	shr.u32 	%r17, %r7, 16;
	and.b32  	%r18, %r17, 255;
	shr.u32 	%r19, %r7, 24;
	sub.s32 	%r20, %r12, %r18;
	cvt.rn.f64.s32 	%fd1, %r20;
	sub.s32 	%r21, %r10, %r16;
	cvt.rn.f64.s32 	%fd2, %r21;
	sub.s32 	%r22, %r8, %r14;
	cvt.rn.f64.s32 	%fd3, %r22;
	sub.s32 	%r23, %r13, %r19;
	cvt.rn.f64.s32 	%fd4, %r23;
	mul.f64 	%fd5, %fd2, %fd2;
	fma.rn.f64 	%fd6, %fd1, %fd1, %fd5;
	fma.rn.f64 	%fd7, %fd3, %fd3, %fd6;
	fma.rn.f64 	%fd8, %fd4, %fd4, %fd7;
	sqrt.rn.f64 	%fd9, %fd8;
	cvt.rn.f64.s32 	%fd10, %r1;
	div.rn.f64 	%fd11, %fd9, %fd10;
	mul.wide.s32 	%rd10, %r5, 8;
	add.s64 	%rd11, %rd4, %rd10;
	st.global.f64 	[%rd11], %fd11;
	ret;

}


// ===== COMPILED SASS (sm_100) =====

	.target	sm_100

	.elftype	@"ET_EXEC"


//--------------------- .note.nv.tkinfo           --------------------------
	.section	.note.nv.tkinfo,"",@"SHT_NOTE"
	.sectionflags	@"SHF_NOTE_NV_TKINFO"
	.tkinfo
        /*0018*/ 	.word	0x00000002
        /*0030*/ 	.string	""
        /*0030*/ 	.string	"ptxas"
        /*0030*/ 	.string	"Cuda compilation tools, release 13.0, V13.0.88"
        /*0030*/ 	.string	"Build cuda_13.0.r13.0/compiler.36424714_0"
        /*0030*/ 	.string	"-arch sm_100 -m 64 "



//--------------------- .note.nv.cuinfo           --------------------------
	.section	.note.nv.cuinfo,"",@"SHT_NOTE"
	.sectionflags	@"SHF_NOTE_NV_CUINFO"
        /*0018*/ 	.short	0x0002
        /*001a*/ 	.short	0x0064
        /*001c*/ 	.short	0x0082
	.zero		2


//--------------------- .nv.info                  --------------------------
	.section	.nv.info,"",@"SHT_CUDA_INFO"
	.align	4


	//----- nvinfo : EIATTR_REGCOUNT
	.align		4
        /*0000*/ 	.byte	0x04, 0x2f
        /*0002*/ 	.short	(.L_1 - .L_0)
	.align		4
.L_0:
        /*0004*/ 	.word	index@(computeColorDif)
        /*0008*/ 	.word	0x00000019


	//----- nvinfo : EIATTR_FRAME_SIZE
	.align		4
.L_1:
        /*000c*/ 	.byte	0x04, 0x11
        /*000e*/ 	.short	(.L_3 - .L_2)
	.align		4
.L_2:
        /*0010*/ 	.word	index@($__internal_1_$__cuda_sm20_dsqrt_rn_f64_mediumpath_v1)
        /*0014*/ 	.word	0x00000000


	//----- nvinfo : EIATTR_FRAME_SIZE
	.align		4
.L_3:
        /*0018*/ 	.byte	0x04, 0x11
        /*001a*/ 	.short	(.L_5 - .L_4)
	.align		4
.L_4:
        /*001c*/ 	.word	index@($__internal_0_$__cuda_sm20_div_rn_f64_full)
        /*0020*/ 	.word	0x00000000


	//----- nvinfo : EIATTR_FRAME_SIZE
	.align		4
.L_5:
        /*0024*/ 	.byte	0x04, 0x11
        /*0026*/ 	.short	(.L_7 - .L_6)
	.align		4
.L_6:
        /*0028*/ 	.word	index@(computeColorDif)
        /*002c*/ 	.word	0x00000000


	//----- nvinfo : EIATTR_MIN_STACK_SIZE
	.align		4
.L_7:
        /*0030*/ 	.byte	0x04, 0x12
        /*0032*/ 	.short	(.L_9 - .L_8)
	.align		4
.L_8:
        /*0034*/ 	.word	index@(computeColorDif)
        /*0038*/ 	.word	0x00000000
.L_9:


//--------------------- .nv.compat                --------------------------
	.section	.nv.compat,"",@"SHT_CUDA_COMPAT_INFO"
	.align	4
        /*0000*/ 	.byte	0x02, 0x09, 0x00, 0x00, 0x02, 0x02, 0x01, 0x00, 0x02, 0x05, 0x05, 0x00, 0x03, 0x07, 0x01, 0x01
        /*0010*/ 	.byte	0x02, 0x03, 0x00, 0x00, 0x02, 0x06, 0x01, 0x00, 0x04, 0x0b, 0x08, 0x00, 0x01, 0x00, 0x00, 0x00
        /*0020*/ 	.byte	0x00, 0x00, 0x00, 0x00


//--------------------- .nv.info.computeColorDif  --------------------------
	.section	.nv.info.computeColorDif,"",@"SHT_CUDA_INFO"
	.sectionflags	@""
	.align	4


	//----- nvinfo : EIATTR_CUDA_API_VERSION
	.align		4
        /*0000*/ 	.byte	0x04, 0x37
        /*0002*/ 	.short	(.L_11 - .L_10)
.L_10:
        /*0004*/ 	.word	0x00000082


	//----- nvinfo : EIATTR_KPARAM_INFO
	.align		4
.L_11:
        /*0008*/ 	.byte	0x04, 0x17
        /*000a*/ 	.short	(.L_13 - .L_12)
.L_12:
        /*000c*/ 	.word	0x00000000
        /*0010*/ 	.short	0x0003
        /*0012*/ 	.short	0x0018
        /*0014*/ 	.byte	0x00, 0xf5, 0x21, 0x00


	//----- nvinfo : EIATTR_KPARAM_INFO
	.align		4
.L_13:
        /*0018*/ 	.byte	0x04, 0x17
        /*001a*/ 	.short	(.L_15 - .L_14)
.L_14:
        /*001c*/ 	.word	0x00000000
        /*0020*/ 	.short	0x0002
        /*0022*/ 	.short	0x0010
        /*0024*/ 	.byte	0x00, 0xf5, 0x21, 0x00


	//----- nvinfo : EIATTR_KPARAM_INFO
	.align		4
.L_15:
        /*0028*/ 	.byte	0x04, 0x17
        /*002a*/ 	.short	(.L_17 - .L_16)
.L_16:
        /*002c*/ 	.word	0x00000000
        /*0030*/ 	.short	0x0001
        /*0032*/ 	.short	0x0008
        /*0034*/ 	.byte	0x00, 0xf5, 0x21, 0x00


	//----- nvinfo : EIATTR_KPARAM_INFO
	.align		4
.L_17:
        /*0038*/ 	.byte	0x04, 0x17
        /*003a*/ 	.short	(.L_19 - .L_18)
.L_18:
        /*003c*/ 	.word	0x00000000
        /*0040*/ 	.short	0x0000
        /*0042*/ 	.short	0x0000
        /*0044*/ 	.byte	0x00, 0xf0, 0x11, 0x00


	//----- nvinfo : EIATTR_SPARSE_MMA_MASK
	.align		4
.L_19:
        /*0048*/ 	.byte	0x03, 0x50
        /*004a*/ 	.short	0x0000


	//----- nvinfo : EIATTR_MAXREG_COUNT
	.align		4
        /*004c*/ 	.byte	0x03, 0x1b
        /*004e*/ 	.short	0x00ff


	//----- nvinfo : EIATTR_MERCURY_ISA_VERSION
	.align		4
        /*0050*/ 	.byte	0x03, 0x5f
        /*0052*/ 	.short	0x0101


	//----- nvinfo : EIATTR_VRC_CTA_INIT_COUNT
	.align		4
        /*0054*/ 	.byte	0x02, 0x4a
	.zero		1
	.zero		1


	//----- nvinfo : EIATTR_EXIT_INSTR_OFFSETS
	.align		4
        /*0058*/ 	.byte	0x04, 0x1c
        /*005a*/ 	.short	(.L_21 - .L_20)


	//   ....[0]....
.L_20:
        /*005c*/ 	.word	0x000004e0


	//----- nvinfo : EIATTR_CRS_STACK_SIZE
	.align		4
.L_21:
        /*0060*/ 	.byte	0x04, 0x1e
        /*0062*/ 	.short	(.L_23 - .L_22)
.L_22:
        /*0064*/ 	.word	0x00000000


	//----- nvinfo : EIATTR_CBANK_PARAM_SIZE
	.align		4
.L_23:
        /*0068*/ 	.byte	0x03, 0x19
        /*006a*/ 	.short	0x0020


	//----- nvinfo : EIATTR_PARAM_CBANK
	.align		4
        /*006c*/ 	.byte	0x04, 0x0a
        /*006e*/ 	.short	(.L_25 - .L_24)
	.align		4
.L_24:
        /*0070*/ 	.word	index@(.nv.constant0.computeColorDif)
        /*0074*/ 	.short	0x0380
        /*0076*/ 	.short	0x0020


	//----- nvinfo : EIATTR_SW_WAR
	.align		4
.L_25:
        /*0078*/ 	.byte	0x04, 0x36
        /*007a*/ 	.short	(.L_27 - .L_26)
.L_26:
        /*007c*/ 	.word	0x00000008
.L_27:


//--------------------- .nv.callgraph             --------------------------
	.section	.nv.callgraph,"",@"SHT_CUDA_CALLGRAPH"
	.align	4
	.sectionentsize	8
	.align		4
        /*0000*/ 	.word	0x00000000
	.align		4
        /*0004*/ 	.word	0xffffffff
	.align		4
        /*0008*/ 	.word	0x00000000
	.align		4
        /*000c*/ 	.word	0xfffffffe
	.align		4
        /*0010*/ 	.word	0x00000000
	.align		4
        /*0014*/ 	.word	0xfffffffd
	.align		4
        /*0018*/ 	.word	0x00000000
	.align		4
        /*001c*/ 	.word	0xfffffffc


//--------------------- .text.computeColorDif     --------------------------
	.section	.text.computeColorDif,"ax",@progbits
	.align	128
        .global         computeColorDif
        .type           computeColorDif,@function
        .size           computeColorDif,(.L_x_15 - computeColorDif)
        .other          computeColorDif,@"STO_CUDA_ENTRY STV_DEFAULT"
computeColorDif:
.text.computeColorDif:
[----:B------:R-:W-:Y:S01]  /*0000*/  LDC R1, c[0x0][0x37c] ;  /* 0x0000df00ff017b82 */ /* 0x000fe20000000800 */
[----:B------:R-:W0:Y:S07]  /*0010*/  S2R R7, SR_TID.X ;  /* 0x0000000000077919 */ /* 0x000e2e0000002100 */
[----:B------:R-:W0:Y:S01]  /*0020*/  S2UR UR6, SR_CTAID.X ;  /* 0x00000000000679c3 */ /* 0x000e220000002500 */
[----:B------:R-:W1:Y:S07]  /*0030*/  LDCU.64 UR4, c[0x0][0x358] ;  /* 0x00006b00ff0477ac */ /* 0x000e6e0008000a00 */
[----:B------:R-:W0:Y:S08]  /*0040*/  LDC R0, c[0x0][0x360] ;  /* 0x0000d800ff007b82 */ /* 0x000e300000000800 */
[----:B------:R-:W2:Y:S08]  /*0050*/  LDC.64 R4, c[0x0][0x390] ;  /* 0x0000e400ff047b82 */ /* 0x000eb00000000a00 */
[----:B------:R-:W3:Y:S01]  /*0060*/  LDC.64 R2, c[0x0][0x388] ;  /* 0x0000e200ff027b82 */ /* 0x000ee20000000a00 */
[----:B0-----:R-:W-:-:S04]  /*0070*/  IMAD R0, R0, UR6, R7 ;  /* 0x0000000600007c24 */ /* 0x001fc8000f8e0207 */
[----:B--2---:R-:W-:-:S06]  /*0080*/  IMAD.WIDE R4, R0, 0x4, R4 ;  /* 0x0000000400047825 */ /* 0x004fcc00078e0204 */
[----:B-1----:R-:W2:Y:S01]  /*0090*/  LDG.E R4, desc[UR4][R4.64] ;  /* 0x0000000404047981 */ /* 0x002ea2000c1e1900 */
[----:B---3--:R-:W-:-:S05]  /*00a0*/  IMAD.WIDE R2, R0, 0x4, R2 ;  /* 0x0000000400027825 */ /* 0x008fca00078e0202 */
[----:B------:R-:W3:Y:S01]  /*00b0*/  LDG.E R8, desc[UR4][R2.64] ;  /* 0x0000000402087981 */ /* 0x000ee2000c1e1900 */
[----:B------:R-:W-:Y:S01]  /*00c0*/  BSSY.RECONVERGENT B0, `(.L_x_0) ;  /* 0x000002a000007945 */ /* 0x000fe20003800200 */
[----:B--2---:R-:W-:Y:S02]  /*00d0*/  SHF.R.U32.HI R7, RZ, 0x8, R4 ;  /* 0x00000008ff077819 */ /* 0x004fe40000011604 */
[--C-:B---3--:R-:W-:Y:S02]  /*00e0*/  SHF.R.U32.HI R6, RZ, 0x8, R8.reuse ;  /* 0x00000008ff067819 */ /* 0x108fe40000011608 */
[----:B------:R-:W-:Y:S02]  /*00f0*/  LOP3.LUT R9, R7, 0xff, RZ, 0xc0, !PT ;  /* 0x000000ff07097812 */ /* 0x000fe400078ec0ff */
[----:B------:R-:W-:Y:S02]  /*0100*/  LOP3.LUT R6, R6, 0xff, RZ, 0xc0, !PT ;  /* 0x000000ff06067812 */ /* 0x000fe400078ec0ff */
[----:B------:R-:W-:-:S02]  /*0110*/  SHF.R.U32.HI R7, RZ, 0x10, R8 ;  /* 0x00000010ff077819 */ /* 0x000fc40000011608 */
[----:B------:R-:W-:Y:S01]  /*0120*/  SHF.R.U32.HI R10, RZ, 0x10, R4 ;  /* 0x00000010ff0a7819 */ /* 0x000fe20000011604 */
[----:B------:R-:W-:Y:S01]  /*0130*/  IMAD.IADD R12, R6, 0x1, -R9 ;  /* 0x00000001060c7824 */ /* 0x000fe200078e0a09 */
[----:B------:R-:W-:Y:S02]  /*0140*/  LOP3.LUT R9, R7, 0xff, RZ, 0xc0, !PT ;  /* 0x000000ff07097812 */ /* 0x000fe400078ec0ff */
[----:B------:R-:W-:Y:S01]  /*0150*/  LOP3.LUT R10, R10, 0xff, RZ, 0xc0, !PT ;  /* 0x000000ff0a0a7812 */ /* 0x000fe200078ec0ff */
[----:B------:R-:W0:Y:S01]  /*0160*/  I2F.F64 R6, R12 ;  /* 0x0000000c00067312 */ /* 0x000e220000201c00 */
[----:B------:R-:W-:-:S03]  /*0170*/  LOP3.LUT R5, R8, 0xff, RZ, 0xc0, !PT ;  /* 0x000000ff08057812 */ /* 0x000fc600078ec0ff */
[----:B------:R-:W-:Y:S01]  /*0180*/  IMAD.IADD R11, R9, 0x1, -R10 ;  /* 0x00000001090b7824 */ /* 0x000fe200078e0a0a */
[----:B------:R-:W-:-:S03]  /*0190*/  LOP3.LUT R10, R4, 0xff, RZ, 0xc0, !PT ;  /* 0x000000ff040a7812 */ /* 0x000fc600078ec0ff */
[----:B------:R-:W1:Y:S02]  /*01a0*/  I2F.F64 R2, R11 ;  /* 0x0000000b00027312 */ /* 0x000e640000201c00 */
[----:B------:R-:W-:Y:S01]  /*01b0*/  IMAD.IADD R10, R5, 0x1, -R10 ;  /* 0x00000001050a7824 */ /* 0x000fe200078e0a0a */
[----:B------:R-:W-:Y:S01]  /*01c0*/  SHF.R.U32.HI R9, RZ, 0x18, R4 ;  /* 0x00000018ff097819 */ /* 0x000fe20000011604 */
[----:B0-----:R-:W-:-:S04]  /*01d0*/  DMUL R6, R6, R6 ;  /* 0x0000000606067228 */ /* 0x001fc80000000000 */
[----:B------:R-:W0:Y:S01]  /*01e0*/  I2F.F64 R4, R10 ;  /* 0x0000000a00047312 */ /* 0x000e220000201c00 */
[----:B------:R-:W-:-:S03]  /*01f0*/  LEA.HI R13, R8, -R9, RZ, 0x8 ;  /* 0x80000009080d7211 */ /* 0x000fc600078f40ff */
[----:B-1----:R-:W-:-:S04]  /*0200*/  DFMA R2, R2, R2, R6 ;  /* 0x000000020202722b */ /* 0x002fc80000000006 */
[----:B------:R-:W1:Y:S04]  /*0210*/  I2F.F64 R6, R13 ;  /* 0x0000000d00067312 */ /* 0x000e680000201c00 */
[----:B0-----:R-:W-:-:S08]  /*0220*/  DFMA R2, R4, R4, R2 ;  /* 0x000000040402722b */ /* 0x001fd00000000002 */
[----:B-1----:R-:W-:-:S06]  /*0230*/  DFMA R6, R6, R6, R2 ;  /* 0x000000060606722b */ /* 0x002fcc0000000002 */
[----:B------:R-:W0:Y:S04]  /*0240*/  MUFU.RSQ64H R9, R7 ;  /* 0x0000000700097308 */ /* 0x000e280000001c00 */
[----:B------:R-:W-:Y:S02]  /*0250*/  VIADD R8, R7, 0xfcb00000 ;  /* 0xfcb0000007087836 */ /* 0x000fe40000000000 */
[----:B------:R-:W-:-:S04]  /*0260*/  IMAD.MOV.U32 R4, RZ, RZ, 0x0 ;  /* 0x00000000ff047424 */ /* 0x000fc800078e00ff */
[----:B0-----:R-:W-:Y:S01]  /*0270*/  DMUL R2, R8, R8 ;  /* 0x0000000808027228 */ /* 0x001fe20000000000 */
[----:B------:R-:W-:-:S07]  /*0280*/  IMAD.MOV.U32 R5, RZ, RZ, 0x3fd80000 ;  /* 0x3fd80000ff057424 */ /* 0x000fce00078e00ff */
[----:B------:R-:W-:-:S08]  /*0290*/  DFMA R2, R6, -R2, 1 ;  /* 0x3ff000000602742b */ /* 0x000fd00000000802 */
[----:B------:R-:W-:Y:S02]  /*02a0*/  DFMA R4, R2, R4, 0.5 ;  /* 0x3fe000000204742b */ /* 0x000fe40000000004 */
[----:B------:R-:W-:-:S08]  /*02b0*/  DMUL R2, R8, R2 ;  /* 0x0000000208027228 */ /* 0x000fd00000000000 */
[----:B------:R-:W-:Y:S01]  /*02c0*/  DFMA R10, R4, R2, R8 ;  /* 0x00000002040a722b */ /* 0x000fe20000000008 */
[----:B------:R-:W-:-:S07]  /*02d0*/  ISETP.GE.U32.AND P0, PT, R8, 0x7ca00000, PT ;  /* 0x7ca000000800780c */ /* 0x000fce0003f06070 */
[----:B------:R-:W-:Y:S02]  /*02e0*/  DMUL R12, R6, R10 ;  /* 0x0000000a060c7228 */ /* 0x000fe40000000000 */
[----:B------:R-:W-:Y:S02]  /*02f0*/  VIADD R17, R11, 0xfff00000 ;  /* 0xfff000000b117836 */ /* 0x000fe40000000000 */
[----:B------:R-:W-:-:S04]  /*0300*/  IMAD.MOV.U32 R16, RZ, RZ, R10 ;  /* 0x000000ffff107224 */ /* 0x000fc800078e000a */
[----:B------:R-:W-:-:S08]  /*0310*/  DFMA R14, R12, -R12, R6 ;  /* 0x8000000c0c0e722b */ /* 0x000fd00000000006 */
[----:B------:R-:W-:Y:S01]  /*0320*/  DFMA R4, R14, R16, R12 ;  /* 0x000000100e04722b */ /* 0x000fe2000000000c */
[----:B------:R-:W-:Y:S10]  /*0330*/  @!P0 BRA `(.L_x_1) ;  /* 0x0000000000088947 */ /* 0x000ff40003800000 */
[----:B------:R-:W-:-:S07]  /*0340*/  MOV R2, 0x360 ;  /* 0x0000036000027802 */ /* 0x000fce0000000f00 */
[----:B------:R-:W-:Y:S05]  /*0350*/  CALL.REL.NOINC `($__internal_1_$__cuda_sm20_dsqrt_rn_f64_mediumpath_v1) ;  /* 0x0000000400d87944 */ /* 0x000fea0003c00000 */
.L_x_1:
[----:B------:R-:W-:Y:S05]  /*0360*/  BSYNC.RECONVERGENT B0 ;  /* 0x0000000000007941 */ /* 0x000fea0003800200 */
.L_x_0:
[----:B------:R-:W0:Y:S01]  /*0370*/  LDCU UR6, c[0x0][0x380] ;  /* 0x00007000ff0677ac */ /* 0x000e220008000800 */
[----:B------:R-:W-:Y:S01]  /*0380*/  IMAD.MOV.U32 R2, RZ, RZ, 0x1 ;  /* 0x00000001ff027424 */ /* 0x000fe200078e00ff */
[----:B------:R-:W-:Y:S01]  /*0390*/  FSETP.GEU.AND P1, PT, |R5|, 6.5827683646048100446e-37, PT ;  /* 0x036000000500780b */ /* 0x000fe20003f2e200 */
[----:B------:R-:W-:Y:S01]  /*03a0*/  BSSY.RECONVERGENT B0, `(.L_x_2) ;  /* 0x0000010000007945 */ /* 0x000fe20003800200 */
[----:B0-----:R-:W0:Y:S08]  /*03b0*/  I2F.F64 R6, UR6 ;  /* 0x0000000600067d12 */ /* 0x001e300008201c00 */
[----:B0-----:R-:W0:Y:S02]  /*03c0*/  MUFU.RCP64H R3, R7 ;  /* 0x0000000700037308 */ /* 0x001e240000001800 */
[----:B0-----:R-:W-:-:S08]  /*03d0*/  DFMA R8, -R6, R2, 1 ;  /* 0x3ff000000608742b */ /* 0x001fd00000000102 */
[----:B------:R-:W-:-:S08]  /*03e0*/  DFMA R8, R8, R8, R8 ;  /* 0x000000080808722b */ /* 0x000fd00000000008 */
[----:B------:R-:W-:-:S08]  /*03f0*/  DFMA R8, R2, R8, R2 ;  /* 0x000000080208722b */ /* 0x000fd00000000002 */
[----:B------:R-:W-:-:S08]  /*0400*/  DFMA R2, -R6, R8, 1 ;  /* 0x3ff000000602742b */ /* 0x000fd00000000108 */
[----:B------:R-:W-:-:S08]  /*0410*/  DFMA R2, R8, R2, R8 ;  /* 0x000000020802722b */ /* 0x000fd00000000008 */
[----:B------:R-:W-:-:S08]  /*0420*/  DMUL R8, R2, R4 ;  /* 0x0000000402087228 */ /* 0x000fd00000000000 */
[----:B------:R-:W-:-:S08]  /*0430*/  DFMA R10, -R6, R8, R4 ;  /* 0x00000008060a722b */ /* 0x000fd00000000104 */
[----:B------:R-:W-:-:S10]  /*0440*/  DFMA R2, R2, R10, R8 ;  /* 0x0000000a0202722b */ /* 0x000fd40000000008 */
[----:B------:R-:W-:-:S05]  /*0450*/  FFMA R8, RZ, R7, R3 ;  /* 0x00000007ff087223 */ /* 0x000fca0000000003 */
[----:B------:R-:W-:-:S13]  /*0460*/  FSETP.GT.AND P0, PT, |R8|, 1.469367938527859385e-39, PT ;  /* 0x001000000800780b */ /* 0x000fda0003f04200 */
[----:B------:R-:W-:Y:S05]  /*0470*/  @P0 BRA P1, `(.L_x_3) ;  /* 0x0000000000080947 */ /* 0x000fea0000800000 */
[----:B------:R-:W-:-:S07]  /*0480*/  MOV R10, 0x4a0 ;  /* 0x000004a0000a7802 */ /* 0x000fce0000000f00 */
[----:B------:R-:W-:Y:S05]  /*0490*/  CALL.REL.NOINC `($__internal_0_$__cuda_sm20_div_rn_f64_full) ;  /* 0x0000000000147944 */ /* 0x000fea0003c00000 */
.L_x_3:
[----:B------:R-:W-:Y:S05]  /*04a0*/  BSYNC.RECONVERGENT B0 ;  /* 0x0000000000007941 */ /* 0x000fea0003800200 */
.L_x_2:
[----:B------:R-:W0:Y:S02]  /*04b0*/  LDC.64 R4, c[0x0][0x398] ;  /* 0x0000e600ff047b82 */ /* 0x000e240000000a00 */
[----:B0-----:R-:W-:-:S05]  /*04c0*/  IMAD.WIDE R4, R0, 0x8, R4 ;  /* 0x0000000800047825 */ /* 0x001fca00078e0204 */
[----:B------:R-:W-:Y:S01]  /*04d0*/  STG.E.64 desc[UR4][R4.64], R2 ;  /* 0x0000000204007986 */ /* 0x000fe2000c101b04 */
[----:B------:R-:W-:Y:S05]  /*04e0*/  EXIT ;  /* 0x000000000000794d */ /* 0x000fea0003800000 */
        .weak           $__internal_0_$__cuda_sm20_div_rn_f64_full
        .type           $__internal_0_$__cuda_sm20_div_rn_f64_full,@function
        .size           $__internal_0_$__cuda_sm20_div_rn_f64_full,($__internal_1_$__cuda_sm20_dsqrt_rn_f64_mediumpath_v1 - $__internal_0_$__cuda_sm20_div_rn_f64_full)
$__internal_0_$__cuda_sm20_div_rn_f64_full:
[C---:B------:R-:W-:Y:S01]  /*04f0*/  FSETP.GEU.AND P0, PT, |R7|.reuse, 1.469367938527859385e-39, PT ;  /* 0x001000000700780b */ /* 0x040fe20003f0e200 */
[----:B------:R-:W-:Y:S01]  /*0500*/  IMAD.MOV.U32 R16, RZ, RZ, 0x1 ;  /* 0x00000001ff107424 */ /* 0x000fe200078e00ff */
[----:B------:R-:W-:Y:S01]  /*0510*/  LOP3.LUT R2, R7, 0x800fffff, RZ, 0xc0, !PT ;  /* 0x800fffff07027812 */ /* 0x000fe200078ec0ff */
[----:B------:R-:W-:Y:S01]  /*0520*/  BSSY.RECONVERGENT B1, `(.L_x_4) ;  /* 0x0000055000017945 */ /* 0x000fe20003800200 */
[C---:B------:R-:W-:Y:S02]  /*0530*/  FSETP.GEU.AND P2, PT, |R5|.reuse, 1.469367938527859385e-39, PT ;  /* 0x001000000500780b */ /* 0x040fe40003f4e200 */
[----:B------:R-:W-:Y:S01]  /*0540*/  LOP3.LUT R3, R2, 0x3ff00000, RZ, 0xfc, !PT ;  /* 0x3ff0000002037812 */ /* 0x000fe200078efcff */
[----:B------:R-:W-:Y:S01]  /*0550*/  IMAD.MOV.U32 R2, RZ, RZ, R6 ;  /* 0x000000ffff027224 */ /* 0x000fe200078e0006 */
[----:B------:R-:W-:Y:S02]  /*0560*/  LOP3.LUT R11, R5, 0x7ff00000, RZ, 0xc0, !PT ;  /* 0x7ff00000050b7812 */ /* 0x000fe400078ec0ff */
[----:B------:R-:W-:-:S03]  /*0570*/  LOP3.LUT R14, R7, 0x7ff00000, RZ, 0xc0, !PT ;  /* 0x7ff00000070e7812 */ /* 0x000fc600078ec0ff */
[----:B------:R-:W-:Y:S01]  /*0580*/  @!P0 DMUL R2, R6, 8.98846567431157953865e+307 ;  /* 0x7fe0000006028828 */ /* 0x000fe20000000000 */
[----:B------:R-:W-:-:S03]  /*0590*/  ISETP.GE.U32.AND P1, PT, R11, R14, PT ;  /* 0x0000000e0b00720c */ /* 0x000fc60003f26070 */
[----:B------:R-:W-:Y:S01]  /*05a0*/  @!P2 LOP3.LUT R12, R7, 0x7ff00000, RZ, 0xc0, !PT ;  /* 0x7ff00000070ca812 */ /* 0x000fe200078ec0ff */
[----:B------:R-:W-:Y:S01]  /*05b0*/  @!P2 IMAD.MOV.U32 R18, RZ, RZ, RZ ;  /* 0x000000ffff12a224 */ /* 0x000fe200078e00ff */
[----:B------:R-:W0:Y:S02]  /*05c0*/  MUFU.RCP64H R17, R3 ;  /* 0x0000000300117308 */ /* 0x000e240000001800 */
[----:B------:R-:W-:Y:S01]  /*05d0*/  @!P2 ISETP.GE.U32.AND P3, PT, R11, R12, PT ;  /* 0x0000000c0b00a20c */ /* 0x000fe20003f66070 */
[----:B------:R-:W-:-:S05]  /*05e0*/  IMAD.MOV.U32 R12, RZ, RZ, 0x1ca00000 ;  /* 0x1ca00000ff0c7424 */ /* 0x000fca00078e00ff */
[----:B------:R-:W-:-:S04]  /*05f0*/  @!P2 SEL R13, R12, 0x63400000, !P3 ;  /* 0x634000000c0da807 */ /* 0x000fc80005800000 */
[----:B------:R-:W-:-:S04]  /*0600*/  @!P2 LOP3.LUT R13, R13, 0x80000000, R5, 0xf8, !PT ;  /* 0x800000000d0da812 */ /* 0x000fc800078ef805 */
[----:B------:R-:W-:Y:S01]  /*0610*/  @!P2 LOP3.LUT R19, R13, 0x100000, RZ, 0xfc, !PT ;  /* 0x001000000d13a812 */ /* 0x000fe200078efcff */
[----:B0-----:R-:W-:-:S08]  /*0620*/  DFMA R8, R16, -R2, 1 ;  /* 0x3ff000001008742b */ /* 0x001fd00000000802 */
[----:B------:R-:W-:-:S08]  /*0630*/  DFMA R8, R8, R8, R8 ;  /* 0x000000080808722b */ /* 0x000fd00000000008 */
[----:B------:R-:W-:Y:S01]  /*0640*/  DFMA R16, R16, R8, R16 ;  /* 0x000000081010722b */ /* 0x000fe20000000010 */
[----:B------:R-:W-:Y:S01]  /*0650*/  SEL R9, R12, 0x63400000, !P1 ;  /* 0x634000000c097807 */ /* 0x000fe20004800000 */
[----:B------:R-:W-:-:S03]  /*0660*/  IMAD.MOV.U32 R8, RZ, RZ, R4 ;  /* 0x000000ffff087224 */ /* 0x000fc600078e0004 */
[----:B------:R-:W-:-:S03]  /*0670*/  LOP3.LUT R9, R9, 0x800fffff, R5, 0xf8, !PT ;  /* 0x800fffff09097812 */ /* 0x000fc600078ef805 */
[----:B------:R-:W-:-:S03]  /*0680*/  DFMA R20, R16, -R2, 1 ;  /* 0x3ff000001014742b */ /* 0x000fc60000000802 */
[----:B------:R-:W-:-:S05]  /*0690*/  @!P2 DFMA R8, R8, 2, -R18 ;  /* 0x400000000808a82b */ /* 0x000fca0000000812 */
[----:B------:R-:W-:Y:S01]  /*06a0*/  DFMA R16, R16, R20, R16 ;  /* 0x000000141010722b */ /* 0x000fe20000000010 */
[----:B------:R-:W-:Y:S02]  /*06b0*/  IMAD.MOV.U32 R21, RZ, RZ, R11 ;  /* 0x000000ffff157224 */ /* 0x000fe400078e000b */
[----:B------:R-:W-:Y:S01]  /*06c0*/  IMAD.MOV.U32 R20, RZ, RZ, R14 ;  /* 0x000000ffff147224 */ /* 0x000fe200078e000e */
[----:B------:R-:W-:Y:S02]  /*06d0*/  @!P0 LOP3.LUT R20, R3, 0x7ff00000, RZ, 0xc0, !PT ;  /* 0x7ff0000003148812 */ /* 0x000fe400078ec0ff */
[----:B------:R-:W-:Y:S02]  /*06e0*/  @!P2 LOP3.LUT R21, R9, 0x7ff00000, RZ, 0xc0, !PT ;  /* 0x7ff000000915a812 */ /* 0x000fe400078ec0ff */
[----:B------:R-:W-:Y:S01]  /*06f0*/  DMUL R18, R16, R8 ;  /* 0x0000000810127228 */ /* 0x000fe20000000000 */
[----:B------:R-:W-:Y:S02]  /*0700*/  VIADD R22, R20, 0xffffffff ;  /* 0xffffffff14167836 */ /* 0x000fe40000000000 */
[----:B------:R-:W-:-:S05]  /*0710*/  VIADD R13, R21, 0xffffffff ;  /* 0xffffffff150d7836 */ /* 0x000fca0000000000 */
[----:B------:R-:W-:Y:S01]  /*0720*/  DFMA R14, R18, -R2, R8 ;  /* 0x80000002120e722b */ /* 0x000fe20000000008 */
[----:B------:R-:W-:-:S04]  /*0730*/  ISETP.GT.U32.AND P0, PT, R13, 0x7feffffe, PT ;  /* 0x7feffffe0d00780c */ /* 0x000fc80003f04070 */
[----:B------:R-:W-:-:S03]  /*0740*/  ISETP.GT.U32.OR P0, PT, R22, 0x7feffffe, P0 ;  /* 0x7feffffe1600780c */ /* 0x000fc60000704470 */
[----:B------:R-:W-:-:S10]  /*0750*/  DFMA R14, R16, R14, R18 ;  /* 0x0000000e100e722b */ /* 0x000fd40000000012 */
[----:B------:R-:W-:Y:S05]  /*0760*/  @P0 BRA `(.L_x_5) ;  /* 0x00000000006c0947 */ /* 0x000fea0003800000 */
[----:B------:R-:W-:-:S04]  /*0770*/  LOP3.LUT R16, R7, 0x7ff00000, RZ, 0xc0, !PT ;  /* 0x7ff0000007107812 */ /* 0x000fc800078ec0ff */
[CC--:B------:R-:W-:Y:S02]  /*0780*/  VIADDMNMX R4, R11.reuse, -R16.reuse, 0xb9600000, !PT ;  /* 0xb96000000b047446 */ /* 0x0c0fe40007800910 */
[----:B------:R-:W-:Y:S02]  /*0790*/  ISETP.GE.U32.AND P0, PT, R11, R16, PT ;  /* 0x000000100b00720c */ /* 0x000fe40003f06070 */
[----:B------:R-:W-:Y:S02]  /*07a0*/  VIMNMX R4, PT, PT, R4, 0x46a00000, PT ;  /* 0x46a0000004047848 */ /* 0x000fe40003fe0100 */
[----:B------:R-:W-:-:S05]  /*07b0*/  SEL R11, R12, 0x63400000, !P0 ;  /* 0x634000000c0b7807 */ /* 0x000fca0004000000 */
[----:B------:R-:W-:Y:S02]  /*07c0*/  IMAD.IADD R11, R4, 0x1, -R11 ;  /* 0x00000001040b7824 */ /* 0x000fe400078e0a0b */
[----:B------:R-:W-:Y:S02]  /*07d0*/  IMAD.MOV.U32 R4, RZ, RZ, RZ ;  /* 0x000000ffff047224 */ /* 0x000fe400078e00ff */
[----:B------:R-:W-:-:S06]  /*07e0*/  VIADD R5, R11, 0x7fe00000 ;  /* 0x7fe000000b057836 */ /* 0x000fcc0000000000 */
[----:B------:R-:W-:-:S10]  /*07f0*/  DMUL R12, R14, R4 ;  /* 0x000000040e0c7228 */ /* 0x000fd40000000000 */
[----:B------:R-:W-:-:S13]  /*0800*/  FSETP.GTU.AND P0, PT, |R13|, 1.469367938527859385e-39, PT ;  /* 0x001000000d00780b */ /* 0x000fda0003f0c200 */
[----:B------:R-:W-:Y:S05]  /*0810*/  @P0 BRA `(.L_x_6) ;  /* 0x0000000000940947 */ /* 0x000fea0003800000 */
[----:B------:R-:W-:Y:S01]  /*0820*/  DFMA R2, R14, -R2, R8 ;  /* 0x800000020e02722b */ /* 0x000fe20000000008 */
[----:B------:R-:W-:-:S09]  /*0830*/  IMAD.MOV.U32 R4, RZ, RZ, RZ ;  /* 0x000000ffff047224 */ /* 0x000fd200078e00ff */
[C---:B------:R-:W-:Y:S02]  /*0840*/  FSETP.NEU.AND P0, PT, R3.reuse, RZ, PT ;  /* 0x000000ff0300720b */ /* 0x040fe40003f0d000 */
[----:B------:R-:W-:-:S04]  /*0850*/  LOP3.LUT R7, R3, 0x80000000, R7, 0x48, !PT ;  /* 0x8000000003077812 */ /* 0x000fc800078e4807 */
[----:B------:R-:W-:-:S07]  /*0860*/  LOP3.LUT R5, R7, R5, RZ, 0xfc, !PT ;  /* 0x0000000507057212 */ /* 0x000fce00078efcff */
[----:B------:R-:W-:Y:S05]  /*0870*/  @!P0 BRA `(.L_x_6) ;  /* 0x00000000007c8947 */ /* 0x000fea0003800000 */
[----:B------:R-:W-:Y:S01]  /*0880*/  IMAD.MOV R3, RZ, RZ, -R11 ;  /* 0x000000ffff037224 */ /* 0x000fe200078e0a0b */
[----:B------:R-:W-:Y:S01]  /*0890*/  DMUL.RP R4, R14, R4 ;  /* 0x000000040e047228 */ /* 0x000fe20000008000 */
[----:B------:R-:W-:-:S06]  /*08a0*/  IMAD.MOV.U32 R2, RZ, RZ, RZ ;  /* 0x000000ffff027224 */ /* 0x000fcc00078e00ff */
[----:B------:R-:W-:-:S03]  /*08b0*/  DFMA R2, R12, -R2, R14 ;  /* 0x800000020c02722b */ /* 0x000fc6000000000e */
[----:B------:R-:W-:-:S03]  /*08c0*/  LOP3.LUT R7, R5, R7, RZ, 0x3c, !PT ;  /* 0x0000000705077212 */ /* 0x000fc600078e3cff */
[----:B------:R-:W-:-:S04]  /*08d0*/  IADD3 R2, PT, PT, -R11, -0x43300000, RZ ;  /* 0xbcd000000b027810 */ /* 0x000fc80007ffe1ff */
[----:B------:R-:W-:-:S04]  /*08e0*/  FSETP.NEU.AND P0, PT, |R3|, R2, PT ;  /* 0x000000020300720b */ /* 0x000fc80003f0d200 */
[----:B------:R-:W-:Y:S02]  /*08f0*/  FSEL R12, R4, R12, !P0 ;  /* 0x0000000c040c7208 */ /* 0x000fe40004000000 */
[----:B------:R-:W-:Y:S01]  /*0900*/  FSEL R13, R7, R13, !P0 ;  /* 0x0000000d070d7208 */ /* 0x000fe20004000000 */
[----:B------:R-:W-:Y:S06]  /*0910*/  BRA `(.L_x_6) ;  /* 0x0000000000547947 */ /* 0x000fec0003800000 */
.L_x_5:
[----:B------:R-:W-:-:S14]  /*0920*/  DSETP.NAN.AND P0, PT, R4, R4, PT ;  /* 0x000000040400722a */ /* 0x000fdc0003f08000 */
[----:B------:R-:W-:Y:S05]  /*0930*/  @P0 BRA `(.L_x_7) ;  /* 0x0000000000440947 */ /* 0x000fea0003800000 */
[----:B------:R-:W-:-:S14]  /*0940*/  DSETP.NAN.AND P0, PT, R6, R6, PT ;  /* 0x000000060600722a */ /* 0x000fdc0003f08000 */
[----:B------:R-:W-:Y:S05]  /*0950*/  @P0 BRA `(.L_x_8) ;  /* 0x0000000000300947 */ /* 0x000fea0003800000 */
[----:B------:R-:W-:Y:S01]  /*0960*/  ISETP.NE.AND P0, PT, R21, R20, PT ;  /* 0x000000141500720c */ /* 0x000fe20003f05270 */
[----:B------:R-:W-:Y:S02]  /*0970*/  IMAD.MOV.U32 R12, RZ, RZ, 0x0 ;  /* 0x00000000ff0c7424 */ /* 0x000fe400078e00ff */
[----:B------:R-:W-:-:S10]  /*0980*/  IMAD.MOV.U32 R13, RZ, RZ, -0x80000 ;  /* 0xfff80000ff0d7424 */ /* 0x000fd400078e00ff */
[----:B------:R-:W-:Y:S05]  /*0990*/  @!P0 BRA `(.L_x_6) ;  /* 0x0000000000348947 */ /* 0x000fea0003800000 */
[----:B------:R-:W-:Y:S02]  /*09a0*/  ISETP.NE.AND P0, PT, R21, 0x7ff00000, PT ;  /* 0x7ff000001500780c */ /* 0x000fe40003f05270 */
[----:B------:R-:W-:Y:S02]  /*09b0*/  LOP3.LUT R13, R5, 0x80000000, R7, 0x48, !PT ;  /* 0x80000000050d7812 */ /* 0x000fe400078e4807 */
[----:B------:R-:W-:-:S13]  /*09c0*/  ISETP.EQ.OR P0, PT, R20, RZ, !P0 ;  /* 0x000000ff1400720c */ /* 0x000fda0004702670 */
[----:B------:R-:W-:Y:S01]  /*09d0*/  @P0 LOP3.LUT R2, R13, 0x7ff00000, RZ, 0xfc, !PT ;  /* 0x7ff000000d020812 */ /* 0x000fe200078efcff */
[----:B------:R-:W-:Y:S02]  /*09e0*/  @!P0 IMAD.MOV.U32 R12, RZ, RZ, RZ ;  /* 0x000000ffff0c8224 */ /* 0x000fe400078e00ff */
[----:B------:R-:W-:Y:S02]  /*09f0*/  @P0 IMAD.MOV.U32 R12, RZ, RZ, RZ ;  /* 0x000000ffff0c0224 */ /* 0x000fe400078e00ff */
[----:B------:R-:W-:Y:S01]  /*0a00*/  @P0 IMAD.MOV.U32 R13, RZ, RZ, R2 ;  /* 0x000000ffff0d0224 */ /* 0x000fe200078e0002 */
[----:B------:R-:W-:Y:S06]  /*0a10*/  BRA `(.L_x_6) ;  /* 0x0000000000147947 */ /* 0x000fec0003800000 */
.L_x_8:
[----:B------:R-:W-:Y:S01]  /*0a20*/  LOP3.LUT R13, R7, 0x80000, RZ, 0xfc, !PT ;  /* 0x00080000070d7812 */ /* 0x000fe200078efcff */
[----:B------:R-:W-:Y:S01]  /*0a30*/  IMAD.MOV.U32 R12, RZ, RZ, R6 ;  /* 0x000000ffff0c7224 */ /* 0x000fe200078e0006 */
[----:B------:R-:W-:Y:S06]  /*0a40*/  BRA `(.L_x_6) ;  /* 0x0000000000087947 */ /* 0x000fec0003800000 */
.L_x_7:
[----:B------:R-:W-:Y:S01]  /*0a50*/  LOP3.LUT R13, R5, 0x80000, RZ, 0xfc, !PT ;  /* 0x00080000050d7812 */ /* 0x000fe200078efcff */
[----:B------:R-:W-:-:S07]  /*0a60*/  IMAD.MOV.U32 R12, RZ, RZ, R4 ;  /* 0x000000ffff0c7224 */ /* 0x000fce00078e0004 */
.L_x_6:
[----:B------:R-:W-:Y:S05]  /*0a70*/  BSYNC.RECONVERGENT B1 ;  /* 0x0000000000017941 */ /* 0x000fea0003800200 */
.L_x_4:
[----:B------:R-:W-:Y:S02]  /*0a80*/  IMAD.MOV.U32 R11, RZ, RZ, 0x0 ;  /* 0x00000000ff0b7424 */ /* 0x000fe400078e00ff */
[----:B------:R-:W-:Y:S02]  /*0a90*/  IMAD.MOV.U32 R2, RZ, RZ, R12 ;  /* 0x000000ffff027224 */ /* 0x000fe400078e000c */
[----:B------:R-:W-:Y:S01]  /*0aa0*/  IMAD.MOV.U32 R3, RZ, RZ, R13 ;  /* 0x000000ffff037224 */ /* 0x000fe200078e000d */
[----:B------:R-:W-:Y:S06]  /*0ab0*/  RET.REL.NODEC R10 `(computeColorDif) ;  /* 0xfffffff40a507950 */ /* 0x000fec0003c3ffff */
        .weak           $__internal_1_$__cuda_sm20_dsqrt_rn_f64_mediumpath_v1
        .type           $__internal_1_$__cuda_sm20_dsqrt_rn_f64_mediumpath_v1,@function
        .size           $__internal_1_$__cuda_sm20_dsqrt_rn_f64_mediumpath_v1,(.L_x_15 - $__internal_1_$__cuda_sm20_dsqrt_rn_f64_mediumpath_v1)
$__internal_1_$__cuda_sm20_dsqrt_rn_f64_mediumpath_v1:
[----:B------:R-:W-:Y:S01]  /*0ac0*/  ISETP.GE.U32.AND P0, PT, R8, -0x3400000, PT ;  /* 0xfcc000000800780c */ /* 0x000fe20003f06070 */
[----:B------:R-:W-:Y:S01]  /*0ad0*/  BSSY.RECONVERGENT B1, `(.L_x_9) ;  /* 0x0000024000017945 */ /* 0x000fe20003800200 */
[----:B------:R-:W-:-:S11]  /*0ae0*/  IMAD.MOV.U32 R11, RZ, RZ, R17 ;  /* 0x000000ffff0b7224 */ /* 0x000fd600078e0011 */
[----:B------:R-:W-:Y:S05]  /*0af0*/  @!P0 BRA `(.L_x_10) ;  /* 0x0000000000208947 */ /* 0x000fea0003800000 */
[----:B------:R-:W-:-:S10]  /*0b00*/  DFMA.RM R10, R14, R10, R12 ;  /* 0x0000000a0e0a722b */ /* 0x000fd4000000400c */
[----:B------:R-:W-:-:S05]  /*0b10*/  IADD3 R4, P0, PT, R10, 0x1, RZ ;  /* 0x000000010a047810 */ /* 0x000fca0007f1e0ff */
[----:B------:R-:W-:-:S06]  /*0b20*/  IMAD.X R5, RZ, RZ, R11, P0 ;  /* 0x000000ffff057224 */ /* 0x000fcc00000e060b */
[----:B------:R-:W-:-:S08]  /*0b30*/  DFMA.RP R6, -R10, R4, R6 ;  /* 0x000000040a06722b */ /* 0x000fd00000008106 */
[----:B------:R-:W-:-:S06]  /*0b40*/  DSETP.GT.AND P0, PT, R6, RZ, PT ;  /* 0x000000ff0600722a */ /* 0x000fcc0003f04000 */
[----:B------:R-:W-:Y:S02]  /*0b50*/  FSEL R4, R4, R10, P0 ;  /* 0x0000000a04047208 */ /* 0x000fe40000000000 */
[----:B------:R-:W-:Y:S01]  /*0b60*/  FSEL R5, R5, R11, P0 ;  /* 0x0000000b05057208 */ /* 0x000fe20000000000 */
[----:B------:R-:W-:Y:S06]  /*0b70*/  BRA `(.L_x_11) ;  /* 0x0000000000647947 */ /* 0x000fec0003800000 */
.L_x_10:
[----:B------:R-:W-:-:S14]  /*0b80*/  DSETP.NE.AND P0, PT, R6, RZ, PT ;  /* 0x000000ff0600722a */ /* 0x000fdc0003f05000 */
[----:B------:R-:W-:Y:S05]  /*0b90*/  @!P0 BRA `(.L_x_12) ;  /* 0x0000000000588947 */ /* 0x000fea0003800000 */
[----:B------:R-:W-:-:S13]  /*0ba0*/  ISETP.GE.AND P0, PT, R7, RZ, PT ;  /* 0x000000ff0700720c */ /* 0x000fda0003f06270 */
[----:B------:R-:W-:Y:S02]  /*0bb0*/  @!P0 IMAD.MOV.U32 R4, RZ, RZ, 0x0 ;  /* 0x00000000ff048424 */ /* 0x000fe400078e00ff */
[----:B------:R-:W-:Y:S01]  /*0bc0*/  @!P0 IMAD.MOV.U32 R5, RZ, RZ, -0x80000 ;  /* 0xfff80000ff058424 */ /* 0x000fe200078e00ff */
[----:B------:R-:W-:Y:S06]  /*0bd0*/  @!P0 BRA `(.L_x_11) ;  /* 0x00000000004c8947 */ /* 0x000fec0003800000 */
[----:B------:R-:W-:-:S13]  /*0be0*/  ISETP.GT.AND P0, PT, R7, 0x7fefffff, PT ;  /* 0x7fefffff0700780c */ /* 0x000fda0003f04270 */
[----:B------:R-:W-:Y:S05]  /*0bf0*/  @P0 BRA `(.L_x_12) ;  /* 0x0000000000400947 */ /* 0x000fea0003800000 */
[----:B------:R-:W-:Y:S01]  /*0c00*/  DMUL R6, R6, 8.11296384146066816958e+31 ;  /* 0x4690000006067828 */ /* 0x000fe20000000000 */
[----:B------:R-:W-:Y:S02]  /*0c10*/  IMAD.MOV.U32 R4, RZ, RZ, RZ ;  /* 0x000000ffff047224 */ /* 0x000fe400078e00ff */
[----:B------:R-:W-:Y:S02]  /*0c20*/  IMAD.MOV.U32 R10, RZ, RZ, 0x0 ;  /* 0x00000000ff0a7424 */ /* 0x000fe400078e00ff */
[----:B------:R-:W-:Y:S01]  /*0c30*/  IMAD.MOV.U32 R11, RZ, RZ, 0x3fd80000 ;  /* 0x3fd80000ff0b7424 */ /* 0x000fe200078e00ff */
[----:B------:R-:W0:Y:S02]  /*0c40*/  MUFU.RSQ64H R5, R7 ;  /* 0x0000000700057308 */ /* 0x000e240000001c00 */
[----:B0-----:R-:W-:-:S08]  /*0c50*/  DMUL R8, R4, R4 ;  /* 0x0000000404087228 */ /* 0x001fd00000000000 */
[----:B------:R-:W-:-:S08]  /*0c60*/  DFMA R8, R6, -R8, 1 ;  /* 0x3ff000000608742b */ /* 0x000fd00000000808 */
[----:B------:R-:W-:Y:S02]  /*0c70*/  DFMA R10, R8, R10, 0.5 ;  /* 0x3fe00000080a742b */ /* 0x000fe4000000000a */
[----:B------:R-:W-:-:S08]  /*0c80*/  DMUL R8, R4, R8 ;  /* 0x0000000804087228 */ /* 0x000fd00000000000 */
[----:B------:R-:W-:-:S08]  /*0c90*/  DFMA R8, R10, R8, R4 ;  /* 0x000000080a08722b */ /* 0x000fd00000000004 */
[----:B------:R-:W-:Y:S02]  /*0ca0*/  DMUL R4, R6, R8 ;  /* 0x0000000806047228 */ /* 0x000fe40000000000 */
[----:B------:R-:W-:-:S06]  /*0cb0*/  VIADD R9, R9, 0xfff00000 ;  /* 0xfff0000009097836 */ /* 0x000fcc0000000000 */
[----:B------:R-:W-:-:S08]  /*0cc0*/  DFMA R10, R4, -R4, R6 ;  /* 0x80000004040a722b */ /* 0x000fd00000000006 */
[----:B------:R-:W-:-:S10]  /*0cd0*/  DFMA R4, R8, R10, R4 ;  /* 0x0000000a0804722b */ /* 0x000fd40000000004 */
[----:B------:R-:W-:Y:S01]  /*0ce0*/  VIADD R5, R5, 0xfcb00000 ;  /* 0xfcb0000005057836 */ /* 0x000fe20000000000 */
[----:B------:R-:W-:Y:S06]  /*0cf0*/  BRA `(.L_x_11) ;  /* 0x0000000000047947 */ /* 0x000fec0003800000 */
.L_x_12:
[----:B------:R-:W-:-:S11]  /*0d00*/  DADD R4, R6, R6 ;  /* 0x0000000006047229 */ /* 0x000fd60000000006 */
.L_x_11:
[----:B------:R-:W-:Y:S05]  /*0d10*/  BSYNC.RECONVERGENT B1 ;  /* 0x0000000000017941 */ /* 0x000fea0003800200 */
.L_x_9:
[----:B------:R-:W-:-:S04]  /*0d20*/  IMAD.MOV.U32 R3, RZ, RZ, 0x0 ;  /* 0x00000000ff037424 */ /* 0x000fc800078e00ff */
[----:B------:R-:W-:Y:S05]  /*0d30*/  RET.REL.NODEC R2 `(computeColorDif) ;  /* 0xfffffff002b07950 */ /* 0x000fea0003c3ffff */
.L_x_13:
[----:B------:R-:W-:-:S00]  /*0d40*/  BRA `(.L_x_13) ;  /* 0xfffffffc00fc7947 */ /* 0x000fc0000383ffff */
[----:B------:R-:W-:-:S00]  /*0d50*/  NOP ;  /* 0x0000000000007918 */ /* 0x000fc00000000000 */
        /* <DEDUP_REMOVED lines=10> */
.L_x_15:


//--------------------- .nv.shared.reserved.0     --------------------------
	.section	.nv.shared.reserved.0,"aw",@nobits
	.weak		__nv_reservedSMEM_offset_0_alias
	.size		__nv_reservedSMEM_offset_0_alias, 0, 64
	.other		__nv_reservedSMEM_offset_0_alias,@"STO_CUDA_RESERVED_SHARED STV_DEFAULT"
__nv_reservedSMEM_offset_0_alias:
	.zero		0
	.zero		64


//--------------------- .nv.constant0.computeColorDif --------------------------
	.section	.nv.constant0.computeColorDif,"a",@progbits
	.sectionflags	@""
	.align	4
.nv.constant0.computeColorDif:
	.zero		928


//--------------------- SYMBOLS --------------------------

	.type		.nv.reservedSmem.offset0,@object
	.size		.nv.reservedSmem.offset0,0x4
